//
// Generated by NVIDIA NVVM Compiler
//
// Compiler Build ID: CL-36424714
// Cuda compilation tools, release 13.0, V13.0.88
// Based on NVVM 20.0.0
//

.version 9.0
.target sm_100
.address_size 64

	// .globl	_Z10delete_gpuPPiiii
.extern .func  (.param .b32 func_retval0) vprintf
(
	.param .b64 vprintf_param_0,
	.param .b64 vprintf_param_1
)
;
.global .align 1 .b8 $str[47] = {10, 37, 100, 32, 102, 111, 117, 110, 100, 32, 97, 116, 32, 105, 110, 100, 101, 120, 32, 37, 100, 32, 40, 66, 117, 99, 107, 101, 116, 32, 37, 100, 44, 32, 80, 111, 115, 105, 116, 105, 111, 110, 32, 37, 100, 41};
.global .align 1 .b8 $str$1[4] = {10, 37, 100};

.visible .entry _Z10delete_gpuPPiiii(
	.param .u64 .ptr .align 1 _Z10delete_gpuPPiiii_param_0,
	.param .u32 _Z10delete_gpuPPiiii_param_1,
	.param .u32 _Z10delete_gpuPPiiii_param_2,
	.param .u32 _Z10delete_gpuPPiiii_param_3
)
{
	.reg .pred 	%p<3>;
	.reg .b32 	%r<13>;
	.reg .b64 	%rd<9>;

	ld.param.u64 	%rd2, [_Z10delete_gpuPPiiii_param_0];
	ld.param.u32 	%r2, [_Z10delete_gpuPPiiii_param_1];
	ld.param.u32 	%r4, [_Z10delete_gpuPPiiii_param_2];
	ld.param.u32 	%r3, [_Z10delete_gpuPPiiii_param_3];
	mov.u32 	%r5, %ctaid.x;
	mov.u32 	%r6, %ntid.x;
	mov.u32 	%r7, %tid.x;
	mad.lo.s32 	%r1, %r5, %r6, %r7;
	setp.ge.s32 	%p1, %r1, %r4;
	@%p1 bra 	$L__BB0_3;
	cvta.to.global.u64 	%rd3, %rd2;
	div.s32 	%r8, %r1, %r2;
	mul.lo.s32 	%r9, %r8, %r2;
	sub.s32 	%r10, %r1, %r9;
	mul.wide.s32 	%rd4, %r8, 8;
	add.s64 	%rd5, %rd3, %rd4;
	ld.global.u64 	%rd6, [%rd5];
	cvta.to.global.u64 	%rd7, %rd6;
	mul.wide.s32 	%rd8, %r10, 4;
	add.s64 	%rd1, %rd7, %rd8;
	ld.global.u32 	%r11, [%rd1];
	setp.ne.s32 	%p2, %r11, %r3;
	@%p2 bra 	$L__BB0_3;
	mov.b32 	%r12, -999999;
	st.global.u32 	[%rd1], %r12;
$L__BB0_3:
	ret;

}
	// .globl	_Z10search_gpuPPiiii
.visible .entry _Z10search_gpuPPiiii(
	.param .u64 .ptr .align 1 _Z10search_gpuPPiiii_param_0,
	.param .u32 _Z10search_gpuPPiiii_param_1,
	.param .u32 _Z10search_gpuPPiiii_param_2,
	.param .u32 _Z10search_gpuPPiiii_param_3
)
{
	.local .align 16 .b8 	__local_depot1[16];
	.reg .b64 	%SP;
	.reg .b64 	%SPL;
	.reg .pred 	%p<3>;
	.reg .b32 	%r<14>;
	.reg .b64 	%rd<12>;

	mov.u64 	%SPL, __local_depot1;
	cvta.local.u64 	%SP, %SPL;
	ld.param.u64 	%rd1, [_Z10search_gpuPPiiii_param_0];
	ld.param.u32 	%r4, [_Z10search_gpuPPiiii_param_1];
	ld.param.u32 	%r6, [_Z10search_gpuPPiiii_param_2];
	ld.param.u32 	%r5, [_Z10search_gpuPPiiii_param_3];
	mov.u32 	%r7, %ctaid.x;
	mov.u32 	%r8, %ntid.x;
	mov.u32 	%r9, %tid.x;
	mad.lo.s32 	%r1, %r7, %r8, %r9;
	setp.ge.s32 	%p1, %r1, %r6;
	@%p1 bra 	$L__BB1_3;
	cvta.to.global.u64 	%rd2, %rd1;
	div.s32 	%r2, %r1, %r4;
	mul.lo.s32 	%r10, %r2, %r4;
	sub.s32 	%r3, %r1, %r10;
	mul.wide.s32 	%rd3, %r2, 8;
	add.s64 	%rd4, %rd2, %rd3;
	ld.global.u64 	%rd5, [%rd4];
	mul.wide.s32 	%rd6, %r3, 4;
	add.s64 	%rd7, %rd5, %rd6;
	ld.u32 	%r11, [%rd7];
	setp.ne.s32 	%p2, %r11, %r5;
	@%p2 bra 	$L__BB1_3;
	add.u64 	%rd8, %SP, 0;
	add.u64 	%rd9, %SPL, 0;
	st.local.v4.u32 	[%rd9], {%r5, %r1, %r2, %r3};
	mov.u64 	%rd10, $str;
	cvta.global.u64 	%rd11, %rd10;
	{ // callseq 0, 0
	.param .b64 param0;
	st.param.b64 	[param0], %rd11;
	.param .b64 param1;
	st.param.b64 	[param1], %rd8;
	.param .b32 retval0;
	call.uni (retval0), 
	vprintf, 
	(
	param0, 
	param1
	);
	ld.param.b32 	%r12, [retval0];
	} // callseq 0
$L__BB1_3:
	ret;

}
	// .globl	_Z10insert_gpuPPiS_ii
.visible .entry _Z10insert_gpuPPiS_ii(
	.param .u64 .ptr .align 1 _Z10insert_gpuPPiS_ii_param_0,
	.param .u64 .ptr .align 1 _Z10insert_gpuPPiS_ii_param_1,
	.param .u32 _Z10insert_gpuPPiS_ii_param_2,
	.param .u32 _Z10insert_gpuPPiS_ii_param_3
)
{
	.local .align 8 .b8 	__local_depot2[8];
	.reg .b64 	%SP;
	.reg .b64 	%SPL;
	.reg .pred 	%p<2>;
	.reg .b32 	%r<14>;
	.reg .b64 	%rd<18>;

	mov.u64 	%SPL, __local_depot2;
	cvta.local.u64 	%SP, %SPL;
	ld.param.u64 	%rd1, [_Z10insert_gpuPPiS_ii_param_0];
	ld.param.u64 	%rd2, [_Z10insert_gpuPPiS_ii_param_1];
	ld.param.u32 	%r3, [_Z10insert_gpuPPiS_ii_param_2];
	ld.param.u32 	%r2, [_Z10insert_gpuPPiS_ii_param_3];
	mov.u32 	%r4, %ctaid.x;
	mov.u32 	%r5, %ntid.x;
	mov.u32 	%r6, %tid.x;
	mad.lo.s32 	%r1, %r4, %r5, %r6;
	setp.ge.s32 	%p1, %r1, %r3;
	@%p1 bra 	$L__BB2_2;
	add.u64 	%rd3, %SP, 0;
	add.u64 	%rd4, %SPL, 0;
	cvta.to.global.u64 	%rd5, %rd1;
	cvta.to.global.u64 	%rd6, %rd2;
	div.s32 	%r7, %r1, %r2;
	mul.lo.s32 	%r8, %r7, %r2;
	sub.s32 	%r9, %r1, %r8;
	mul.wide.s32 	%rd7, %r7, 8;
	add.s64 	%rd8, %rd5, %rd7;
	ld.global.u64 	%rd9, [%rd8];
	mul.wide.s32 	%rd10, %r9, 4;
	add.s64 	%rd11, %rd9, %rd10;
	ld.u32 	%r10, [%rd11];
	st.local.u32 	[%rd4], %r10;
	mov.u64 	%rd12, $str$1;
	cvta.global.u64 	%rd13, %rd12;
	{ // callseq 1, 0
	.param .b64 param0;
	st.param.b64 	[param0], %rd13;
	.param .b64 param1;
	st.param.b64 	[param1], %rd3;
	.param .b32 retval0;
	call.uni (retval0), 
	vprintf, 
	(
	param0, 
	param1
	);
	ld.param.b32 	%r11, [retval0];
	} // callseq 1
	mul.wide.s32 	%rd14, %r1, 4;
	add.s64 	%rd15, %rd6, %rd14;
	ld.global.u32 	%r13, [%rd15];
	ld.global.u64 	%rd16, [%rd8];
	add.s64 	%rd17, %rd16, %rd10;
	st.u32 	[%rd17], %r13;
$L__BB2_2:
	ret;

}


// ===== COMPILED SASS (sm_100) =====

	.target	sm_100

	.elftype	@"ET_EXEC"


//--------------------- .note.nv.tkinfo           --------------------------
	.section	.note.nv.tkinfo,"",@"SHT_NOTE"
	.sectionflags	@"SHF_NOTE_NV_TKINFO"
	.tkinfo
        /*0018*/ 	.word	0x00000002
        /*0030*/ 	.string	""
        /*0030*/ 	.string	"ptxas"
        /*0030*/ 	.string	"Cuda compilation tools, release 13.0, V13.0.88"
        /*0030*/ 	.string	"Build cuda_13.0.r13.0/compiler.36424714_0"
        /*0030*/ 	.string	"-arch sm_100 -m 64 "



//--------------------- .note.nv.cuinfo           --------------------------
	.section	.note.nv.cuinfo,"",@"SHT_NOTE"
	.sectionflags	@"SHF_NOTE_NV_CUINFO"
        /*0018*/ 	.short	0x0002
        /*001a*/ 	.short	0x0064
        /*001c*/ 	.short	0x0082
	.zero		2


//--------------------- .nv.info                  --------------------------
	.section	.nv.info,"",@"SHT_CUDA_INFO"
	.align	4


	//----- nvinfo : EIATTR_REGCOUNT
	.align		4
        /*0000*/ 	.byte	0x04, 0x2f
        /*0002*/ 	.short	(.L_3 - .L_2)
	.align		4
.L_2:
        /*0004*/ 	.word	index@(_Z10delete_gpuPPiiii)
        /*0008*/ 	.word	0x0000000b


	//----- nvinfo : EIATTR_FRAME_SIZE
	.align		4
.L_3:
        /*000c*/ 	.byte	0x04, 0x11
        /*000e*/ 	.short	(.L_5 - .L_4)
	.align		4
.L_4:
        /*0010*/ 	.word	index@(_Z10delete_gpuPPiiii)
        /*0014*/ 	.word	0x00000000


	//----- nvinfo : EIATTR_REGCOUNT
	.align		4
.L_5:
        /*0018*/ 	.byte	0x04, 0x2f
        /*001a*/ 	.short	(.L_7 - .L_6)
	.align		4
.L_6:
        /*001c*/ 	.word	index@(_Z10search_gpuPPiiii)
        /*0020*/ 	.word	0x00000018


	//----- nvinfo : EIATTR_FRAME_SIZE
	.align		4
.L_7:
        /*0024*/ 	.byte	0x04, 0x11
        /*0026*/ 	.short	(.L_9 - .L_8)
	.align		4
.L_8:
        /*0028*/ 	.word	index@(_Z10search_gpuPPiiii)
        /*002c*/ 	.word	0x00000010


	//----- nvinfo : EIATTR_REGCOUNT
	.align		4
.L_9:
        /*0030*/ 	.byte	0x04, 0x2f
        /*0032*/ 	.short	(.L_11 - .L_10)
	.align		4
.L_10:
        /*0034*/ 	.word	index@(_Z10insert_gpuPPiS_ii)
        /*0038*/ 	.word	0x00000018


	//----- nvinfo : EIATTR_FRAME_SIZE
	.align		4
.L_11:
        /*003c*/ 	.byte	0x04, 0x11
        /*003e*/ 	.short	(.L_13 - .L_12)
	.align		4
.L_12:
        /*0040*/ 	.word	index@(_Z10insert_gpuPPiS_ii)
        /*0044*/ 	.word	0x00000008


	//----- nvinfo : EIATTR_MIN_STACK_SIZE
	.align		4
.L_13:
        /*0048*/ 	.byte	0x04, 0x12
        /*004a*/ 	.short	(.L_15 - .L_14)
	.align		4
.L_14:
        /*004c*/ 	.word	index@(_Z10insert_gpuPPiS_ii)
        /*0050*/ 	.word	0x00000008


	//----- nvinfo : EIATTR_MIN_STACK_SIZE
	.align		4
.L_15:
        /*0054*/ 	.byte	0x04, 0x12
        /*0056*/ 	.short	(.L_17 - .L_16)
	.align		4
.L_16:
        /*0058*/ 	.word	index@(_Z10search_gpuPPiiii)
        /*005c*/ 	.word	0x00000010


	//----- nvinfo : EIATTR_MIN_STACK_SIZE
	.align		4
.L_17:
        /*0060*/ 	.byte	0x04, 0x12
        /*0062*/ 	.short	(.L_19 - .L_18)
	.align		4
.L_18:
        /*0064*/ 	.word	index@(_Z10delete_gpuPPiiii)
        /*0068*/ 	.word	0x00000000
.L_19:


//--------------------- .nv.compat                --------------------------
	.section	.nv.compat,"",@"SHT_CUDA_COMPAT_INFO"
	.align	4
        /*0000*/ 	.byte	0x02, 0x09, 0x00, 0x00, 0x02, 0x02, 0x01, 0x00, 0x02, 0x05, 0x05, 0x00, 0x03, 0x07, 0x01, 0x01
        /*0010*/ 	.byte	0x02, 0x03, 0x00, 0x00, 0x02, 0x06, 0x01, 0x00, 0x04, 0x0b, 0x08, 0x00, 0x09, 0x00, 0x00, 0x00
        /*0020*/ 	.byte	0x00, 0x00, 0x00, 0x00


//--------------------- .nv.info._Z10insert_gpuPPiS_ii --------------------------
	.section	.nv.info._Z10insert_gpuPPiS_ii,"",@"SHT_CUDA_INFO"
	.sectionflags	@""
	.align	4


	//----- nvinfo : EIATTR_CUDA_API_VERSION
	.align		4
        /*0000*/ 	.byte	0x04, 0x37
        /*0002*/ 	.short	(.L_21 - .L_20)
.L_20:
        /*0004*/ 	.word	0x00000082


	//----- nvinfo : EIATTR_KPARAM_INFO
	.align		4
.L_21:
        /*0008*/ 	.byte	0x04, 0x17
        /*000a*/ 	.short	(.L_23 - .L_22)
.L_22:
        /*000c*/ 	.word	0x00000000
        /*0010*/ 	.short	0x0003
        /*0012*/ 	.short	0x0014
        /*0014*/ 	.byte	0x00, 0xf0, 0x11, 0x00


	//----- nvinfo : EIATTR_KPARAM_INFO
	.align		4
.L_23:
        /*0018*/ 	.byte	0x04, 0x17
        /*001a*/ 	.short	(.L_25 - .L_24)
.L_24:
        /*001c*/ 	.word	0x00000000
        /*0020*/ 	.short	0x0002
        /*0022*/ 	.short	0x0010
        /*0024*/ 	.byte	0x00, 0xf0, 0x11, 0x00


	//----- nvinfo : EIATTR_KPARAM_INFO
	.align		4
.L_25:
        /*0028*/ 	.byte	0x04, 0x17
        /*002a*/ 	.short	(.L_27 - .L_26)
.L_26:
        /*002c*/ 	.word	0x00000000
        /*0030*/ 	.short	0x0001
        /*0032*/ 	.short	0x0008
        /*0034*/ 	.byte	0x00, 0xf5, 0x21, 0x00


	//----- nvinfo : EIATTR_KPARAM_INFO
	.align		4
.L_27:
        /*0038*/ 	.byte	0x04, 0x17
        /*003a*/ 	.short	(.L_29 - .L_28)
.L_28:
        /*003c*/ 	.word	0x00000000
        /*0040*/ 	.short	0x0000
        /*0042*/ 	.short	0x0000
        /*0044*/ 	.byte	0x00, 0xf5, 0x21, 0x00


	//----- nvinfo : EIATTR_SPARSE_MMA_MASK
	.align		4
.L_29:
        /*0048*/ 	.byte	0x03, 0x50
        /*004a*/ 	.short	0x0000


	//----- nvinfo : EIATTR_MAXREG_COUNT
	.align		4
        /*004c*/ 	.byte	0x03, 0x1b
        /*004e*/ 	.short	0x00ff


	//----- nvinfo : EIATTR_EXTERNS
	.align		4
        /*0050*/ 	.byte	0x04, 0x0f
        /*0052*/ 	.short	(.L_31 - .L_30)


	//   ....[0]....
	.align		4
.L_30:
        /*0054*/ 	.word	index@(vprintf)


	//----- nvinfo : EIATTR_MERCURY_ISA_VERSION
	.align		4
.L_31:
        /*0058*/ 	.byte	0x03, 0x5f
        /*005a*/ 	.short	0x0101


	//----- nvinfo : EIATTR_VRC_CTA_INIT_COUNT
	.align		4
        /*005c*/ 	.byte	0x02, 0x4a
	.zero		1
	.zero		1


	//----- nvinfo : EIATTR_SYSCALL_OFFSETS
	.align		4
        /*0060*/ 	.byte	0x04, 0x46
        /*0062*/ 	.short	(.L_33 - .L_32)


	//   ....[0]....
.L_32:
        /*0064*/ 	.word	0x00000350


	//----- nvinfo : EIATTR_EXIT_INSTR_OFFSETS
	.align		4
.L_33:
        /*0068*/ 	.byte	0x04, 0x1c
        /*006a*/ 	.short	(.L_35 - .L_34)


	//   ....[0]....
.L_34:
        /*006c*/ 	.word	0x000000c0


	//   ....[1]....
        /*0070*/ 	.word	0x000003c0


	//----- nvinfo : EIATTR_CRS_STACK_SIZE
	.align		4
.L_35:
        /*0074*/ 	.byte	0x04, 0x1e
        /*0076*/ 	.short	(.L_37 - .L_36)
.L_36:
        /*0078*/ 	.word	0x00000000


	//----- nvinfo : EIATTR_CBANK_PARAM_SIZE
	.align		4
.L_37:
        /*007c*/ 	.byte	0x03, 0x19
        /*007e*/ 	.short	0x0018


	//----- nvinfo : EIATTR_PARAM_CBANK
	.align		4
        /*0080*/ 	.byte	0x04, 0x0a
        /*0082*/ 	.short	(.L_39 - .L_38)
	.align		4
.L_38:
        /*0084*/ 	.word	index@(.nv.constant0._Z10insert_gpuPPiS_ii)
        /*0088*/ 	.short	0x0380
        /*008a*/ 	.short	0x0018


	//----- nvinfo : EIATTR_SW_WAR
	.align		4
.L_39:
        /*008c*/ 	.byte	0x04, 0x36
        /*008e*/ 	.short	(.L_41 - .L_40)
.L_40:
        /*0090*/ 	.word	0x00000008
.L_41:


//--------------------- .nv.info._Z10search_gpuPPiiii --------------------------
	.section	.nv.info._Z10search_gpuPPiiii,"",@"SHT_CUDA_INFO"
	.sectionflags	@""
	.align	4


	//----- nvinfo : EIATTR_CUDA_API_VERSION
	.align		4
        /*0000*/ 	.byte	0x04, 0x37
        /*0002*/ 	.short	(.L_43 - .L_42)
.L_42:
        /*0004*/ 	.word	0x00000082


	//----- nvinfo : EIATTR_KPARAM_INFO
	.align		4
.L_43:
        /*0008*/ 	.byte	0x04, 0x17
        /*000a*/ 	.short	(.L_45 - .L_44)
.L_44:
        /*000c*/ 	.word	0x00000000
        /*0010*/ 	.short	0x0003
        /*0012*/ 	.short	0x0010
        /*0014*/ 	.byte	0x00, 0xf0, 0x11, 0x00


	//----- nvinfo : EIATTR_KPARAM_INFO
	.align		4
.L_45:
        /*0018*/ 	.byte	0x04, 0x17
        /*001a*/ 	.short	(.L_47 - .L_46)
.L_46:
        /*001c*/ 	.word	0x00000000
        /*0020*/ 	.short	0x0002
        /*0022*/ 	.short	0x000c
        /*0024*/ 	.byte	0x00, 0xf0, 0x11, 0x00


	//----- nvinfo : EIATTR_KPARAM_INFO
	.align		4
.L_47:
        /*0028*/ 	.byte	0x04, 0x17
        /*002a*/ 	.short	(.L_49 - .L_48)
.L_48:
        /*002c*/ 	.word	0x00000000
        /*0030*/ 	.short	0x0001
        /*0032*/ 	.short	0x0008
        /*0034*/ 	.byte	0x00, 0xf0, 0x11, 0x00


	//----- nvinfo : EIATTR_KPARAM_INFO
	.align		4
.L_49:
        /*0038*/ 	.byte	0x04, 0x17
        /*003a*/ 	.short	(.L_51 - .L_50)
.L_50:
        /*003c*/ 	.word	0x00000000
        /*0040*/ 	.short	0x0000
        /*0042*/ 	.short	0x0000
        /*0044*/ 	.byte	0x00, 0xf5, 0x21, 0x00


	//----- nvinfo : EIATTR_SPARSE_MMA_MASK
	.align		4
.L_51:
        /*0048*/ 	.byte	0x03, 0x50
        /*004a*/ 	.short	0x0000


	//----- nvinfo : EIATTR_MAXREG_COUNT
	.align		4
        /*004c*/ 	.byte	0x03, 0x1b
        /*004e*/ 	.short	0x00ff


	//----- nvinfo : EIATTR_EXTERNS
	.align		4
        /*0050*/ 	.byte	0x04, 0x0f
        /*0052*/ 	.short	(.L_53 - .L_52)


	//   ....[0]....
	.align		4
.L_52:
        /*0054*/ 	.word	index@(vprintf)


	//----- nvinfo : EIATTR_MERCURY_ISA_VERSION
	.align		4
.L_53:
        /*0058*/ 	.byte	0x03, 0x5f
        /*005a*/ 	.short	0x0101


	//----- nvinfo : EIATTR_VRC_CTA_INIT_COUNT
	.align		4
        /*005c*/ 	.byte	0x02, 0x4a
	.zero		1
	.zero		1


	//----- nvinfo : EIATTR_SYSCALL_OFFSETS
	.align		4
        /*0060*/ 	.byte	0x04, 0x46
        /*0062*/ 	.short	(.L_55 - .L_54)


	//   ....[0]....
.L_54:
        /*0064*/ 	.word	0x00000370


	//----- nvinfo : EIATTR_EXIT_INSTR_OFFSETS
	.align		4
.L_55:
        /*0068*/ 	.byte	0x04, 0x1c
        /*006a*/ 	.short	(.L_57 - .L_56)


	//   ....[0]....
.L_56:
        /*006c*/ 	.word	0x000000c0


	//   ....[1]....
        /*0070*/ 	.word	0x000002f0


	//   ....[2]....
        /*0074*/ 	.word	0x00000380


	//----- nvinfo : EIATTR_CRS_STACK_SIZE
	.align		4
.L_57:
        /*0078*/ 	.byte	0x04, 0x1e
        /*007a*/ 	.short	(.L_59 - .L_58)
.L_58:
        /*007c*/ 	.word	0x00000000


	//----- nvinfo : EIATTR_CBANK_PARAM_SIZE
	.align		4
.L_59:
        /*0080*/ 	.byte	0x03, 0x19
        /*0082*/ 	.short	0x0014


	//----- nvinfo : EIATTR_PARAM_CBANK
	.align		4
        /*0084*/ 	.byte	0x04, 0x0a
        /*0086*/ 	.short	(.L_61 - .L_60)
	.align		4
.L_60:
        /*0088*/ 	.word	index@(.nv.constant0._Z10search_gpuPPiiii)
        /*008c*/ 	.short	0x0380
        /*008e*/ 	.short	0x0014


	//----- nvinfo : EIATTR_SW_WAR
	.align		4
.L_61:
        /*0090*/ 	.byte	0x04, 0x36
        /*0092*/ 	.short	(.L_63 - .L_62)
.L_62:
        /*0094*/ 	.word	0x00000008
.L_63:


//--------------------- .nv.info._Z10delete_gpuPPiiii --------------------------
	.section	.nv.info._Z10delete_gpuPPiiii,"",@"SHT_CUDA_INFO"
	.sectionflags	@""
	.align	4


	//----- nvinfo : EIATTR_CUDA_API_VERSION
	.align		4
        /*0000*/ 	.byte	0x04, 0x37
        /*0002*/ 	.short	(.L_65 - .L_64)
.L_64:
        /*0004*/ 	.word	0x00000082


	//----- nvinfo : EIATTR_KPARAM_INFO
	.align		4
.L_65:
        /*0008*/ 	.byte	0x04, 0x17
        /*000a*/ 	.short	(.L_67 - .L_66)
.L_66:
        /*000c*/ 	.word	0x00000000
        /*0010*/ 	.short	0x0003
        /*0012*/ 	.short	0x0010
        /*0014*/ 	.byte	0x00, 0xf0, 0x11, 0x00


	//----- nvinfo : EIATTR_KPARAM_INFO
	.align		4
.L_67:
        /*0018*/ 	.byte	0x04, 0x17
        /*001a*/ 	.short	(.L_69 - .L_68)
.L_68:
        /*001c*/ 	.word	0x00000000
        /*0020*/ 	.short	0x0002
        /*0022*/ 	.short	0x000c
        /*0024*/ 	.byte	0x00, 0xf0, 0x11, 0x00


	//----- nvinfo : EIATTR_KPARAM_INFO
	.align		4
.L_69:
        /*0028*/ 	.byte	0x04, 0x17
        /*002a*/ 	.short	(.L_71 - .L_70)
.L_70:
        /*002c*/ 	.word	0x00000000
        /*0030*/ 	.short	0x0001
        /*0032*/ 	.short	0x0008
        /*0034*/ 	.byte	0x00, 0xf0, 0x11, 0x00


	//----- nvinfo : EIATTR_KPARAM_INFO
	.align		4
.L_71:
        /*0038*/ 	.byte	0x04, 0x17
        /*003a*/ 	.short	(.L_73 - .L_72)
.L_72:
        /*003c*/ 	.word	0x00000000
        /*0040*/ 	.short	0x0000
        /*0042*/ 	.short	0x0000
        /*0044*/ 	.byte	0x00, 0xf5, 0x21, 0x00


	//----- nvinfo : EIATTR_SPARSE_MMA_MASK
	.align		4
.L_73:
        /*0048*/ 	.byte	0x03, 0x50
        /*004a*/ 	.short	0x0000


	//----- nvinfo : EIATTR_MAXREG_COUNT
	.align		4
        /*004c*/ 	.byte	0x03, 0x1b
        /*004e*/ 	.short	0x00ff


	//----- nvinfo : EIATTR_MERCURY_ISA_VERSION
	.align		4
        /*0050*/ 	.byte	0x03, 0x5f
        /*0052*/ 	.short	0x0101


	//----- nvinfo : EIATTR_VRC_CTA_INIT_COUNT
	.align		4
        /*0054*/ 	.byte	0x02, 0x4a
	.zero		1
	.zero		1


	//----- nvinfo : EIATTR_EXIT_INSTR_OFFSETS
	.align		4
        /*0058*/ 	.byte	0x04, 0x1c
        /*005a*/ 	.short	(.L_75 - .L_74)


	//   ....[0]....
.L_74:
        /*005c*/ 	.word	0x00000070


	//   ....[1]....
        /*0060*/ 	.word	0x000002a0


	//   ....[2]....
        /*0064*/ 	.word	0x000002d0


	//----- nvinfo : EIATTR_CBANK_PARAM_SIZE
	.align		4
.L_75:
        /*0068*/ 	.byte	0x03, 0x19
        /*006a*/ 	.short	0x0014


	//----- nvinfo : EIATTR_PARAM_CBANK
	.align		4
        /*006c*/ 	.byte	0x04, 0x0a
        /*006e*/ 	.short	(.L_77 - .L_76)
	.align		4
.L_76:
        /*0070*/ 	.word	index@(.nv.constant0._Z10delete_gpuPPiiii)
        /*0074*/ 	.short	0x0380
        /*0076*/ 	.short	0x0014


	//----- nvinfo : EIATTR_SW_WAR
	.align		4
.L_77:
        /*0078*/ 	.byte	0x04, 0x36
        /*007a*/ 	.short	(.L_79 - .L_78)
.L_78:
        /*007c*/ 	.word	0x00000008
.L_79:


//--------------------- .nv.callgraph             --------------------------
	.section	.nv.callgraph,"",@"SHT_CUDA_CALLGRAPH"
	.align	4
	.sectionentsize	8
	.align		4
        /*0000*/ 	.word	0x00000000
	.align		4
        /*0004*/ 	.word	0xffffffff
	.align		4
        /*0008*/ 	.word	index@(_Z10insert_gpuPPiS_ii)
	.align		4
        /*000c*/ 	.word	index@(vprintf)
	.align		4
        /*0010*/ 	.word	index@(_Z10search_gpuPPiiii)
	.align		4
        /*0014*/ 	.word	index@(vprintf)
	.align		4
        /*0018*/ 	.word	0x00000000
	.align		4
        /*001c*/ 	.word	0xfffffffe
	.align		4
        /*0020*/ 	.word	0x00000000
	.align		4
        /*0024*/ 	.word	0xfffffffd
	.align		4
        /*0028*/ 	.word	0x00000000
	.align		4
        /*002c*/ 	.word	0xfffffffc


//--------------------- .nv.constant4             --------------------------
	.section	.nv.constant4,"a",@progbits
	.align	8
	.align		8
.nv.constant4:
        /*0000*/ 	.dword	vprintf
	.align		8
        /*0008*/ 	.dword	$str
	.align		8
        /*0010*/ 	.dword	$str$1


//--------------------- .text._Z10insert_gpuPPiS_ii --------------------------
	.section	.text._Z10insert_gpuPPiS_ii,"ax",@progbits
	.align	128
        .global         _Z10insert_gpuPPiS_ii
        .type           _Z10insert_gpuPPiS_ii,@function
        .size           _Z10insert_gpuPPiS_ii,(.L_x_5 - _Z10insert_gpuPPiS_ii)
        .other          _Z10insert_gpuPPiS_ii,@"STO_CUDA_ENTRY STV_DEFAULT"
_Z10insert_gpuPPiS_ii:
.text._Z10insert_gpuPPiS_ii:
[----:B------:R-:W0:Y:S01]  /*0000*/  LDC R1, c[0x0][0x37c] ;  /* 0x0000df00ff017b82 */ /* 0x000e220000000800 */
[----:B------:R-:W1:Y:S01]  /*0010*/  S2R R0, SR_TID.X ;  /* 0x0000000000007919 */ /* 0x000e620000002100 */
[----:B------:R-:W2:Y:S06]  /*0020*/  LDCU UR5, c[0x0][0x2fc] ;  /* 0x00005f80ff0577ac */ /* 0x000eac0008000800 */
[----:B------:R-:W1:Y:S01]  /*0030*/  S2UR UR6, SR_CTAID.X ;  /* 0x00000000000679c3 */ /* 0x000e620000002500 */
[----:B0-----:R-:W-:Y:S01]  /*0040*/  VIADD R1, R1, 0xfffffff8 ;  /* 0xfffffff801017836 */ /* 0x001fe20000000000 */
[----:B------:R-:W0:Y:S01]  /*0050*/  LDCU UR7, c[0x0][0x390] ;  /* 0x00007200ff0777ac */ /* 0x000e220008000800 */
[----:B------:R-:W3:Y:S05]  /*0060*/  LDCU UR4, c[0x0][0x2f8] ;  /* 0x00005f00ff0477ac */ /* 0x000eea0008000800 */
[----:B------:R-:W1:Y:S01]  /*0070*/  LDC R19, c[0x0][0x360] ;  /* 0x0000d800ff137b82 */ /* 0x000e620000000800 */
[----:B---3--:R-:W-:-:S05]  /*0080*/  IADD3 R6, P1, PT, R1, UR4, RZ ;  /* 0x0000000401067c10 */ /* 0x008fca000ff3e0ff */
[----:B--2---:R-:W-:Y:S02]  /*0090*/  IMAD.X R7, RZ, RZ, UR5, P1 ;  /* 0x00000005ff077e24 */ /* 0x004fe400088e06ff */
[----:B-1----:R-:W-:-:S05]  /*00a0*/  IMAD R19, R19, UR6, R0 ;  /* 0x0000000613137c24 */ /* 0x002fca000f8e0200 */
[----:B0-----:R-:W-:-:S13]  /*00b0*/  ISETP.GE.AND P0, PT, R19, UR7, PT ;  /* 0x0000000713007c0c */ /* 0x001fda000bf06270 */
[----:B------:R-:W-:Y:S05]  /*00c0*/  @P0 EXIT ;  /* 0x000000000000094d */ /* 0x000fea0003800000 */
[----:B------:R-:W0:Y:S01]  /*00d0*/  LDC R18, c[0x0][0x394] ;  /* 0x0000e500ff127b82 */ /* 0x000e220000000800 */
[----:B------:R-:W1:Y:S01]  /*00e0*/  LDCU.64 UR36, c[0x0][0x358] ;  /* 0x00006b00ff2477ac */ /* 0x000e620008000a00 */
[----:B------:R-:W2:Y:S06]  /*00f0*/  LDCU.64 UR4, c[0x4][0x10] ;  /* 0x01000200ff0477ac */ /* 0x000eac0008000a00 */
[----:B------:R-:W3:Y:S01]  /*0100*/  LDC.64 R16, c[0x0][0x380] ;  /* 0x0000e000ff107b82 */ /* 0x000ee20000000a00 */
[----:B0-----:R-:W-:-:S04]  /*0110*/  IABS R5, R18 ;  /* 0x0000001200057213 */ /* 0x001fc80000000000 */
[----:B------:R-:W0:Y:S08]  /*0120*/  I2F.RP R0, R5 ;  /* 0x0000000500007306 */ /* 0x000e300000209400 */
[----:B0-----:R-:W0:Y:S02]  /*0130*/  MUFU.RCP R0, R0 ;  /* 0x0000000000007308 */ /* 0x001e240000001000 */
[----:B0-----:R-:W-:-:S06]  /*0140*/  IADD3 R2, PT, PT, R0, 0xffffffe, RZ ;  /* 0x0ffffffe00027810 */ /* 0x001fcc0007ffe0ff */
[----:B------:R0:W4:Y:S02]  /*0150*/  F2I.FTZ.U32.TRUNC.NTZ R3, R2 ;  /* 0x0000000200037305 */ /* 0x000124000021f000 */
[----:B0-----:R-:W-:Y:S02]  /*0160*/  HFMA2 R2, -RZ, RZ, 0, 0 ;  /* 0x00000000ff027431 */ /* 0x001fe400000001ff */
[----:B----4-:R-:W-:-:S04]  /*0170*/  IMAD.MOV R4, RZ, RZ, -R3 ;  /* 0x000000ffff047224 */ /* 0x010fc800078e0a03 */
[----:B------:R-:W-:Y:S01]  /*0180*/  IMAD R9, R4, R5, RZ ;  /* 0x0000000504097224 */ /* 0x000fe200078e02ff */
[----:B------:R-:W-:-:S03]  /*0190*/  IABS R4, R19 ;  /* 0x0000001300047213 */ /* 0x000fc60000000000 */
[----:B------:R-:W-:-:S06]  /*01a0*/  IMAD.HI.U32 R3, R3, R9, R2 ;  /* 0x0000000903037227 */ /* 0x000fcc00078e0002 */
[----:B------:R-:W-:-:S04]  /*01b0*/  IMAD.HI.U32 R3, R3, R4, RZ ;  /* 0x0000000403037227 */ /* 0x000fc800078e00ff */
[----:B------:R-:W-:-:S04]  /*01c0*/  IMAD.MOV R0, RZ, RZ, -R3 ;  /* 0x000000ffff007224 */ /* 0x000fc800078e0a03 */
[----:B------:R-:W-:-:S05]  /*01d0*/  IMAD R0, R5, R0, R4 ;  /* 0x0000000005007224 */ /* 0x000fca00078e0204 */
[----:B------:R-:W-:-:S13]  /*01e0*/  ISETP.GT.U32.AND P2, PT, R5, R0, PT ;  /* 0x000000000500720c */ /* 0x000fda0003f44070 */
[-C--:B------:R-:W-:Y:S01]  /*01f0*/  @!P2 IADD3 R0, PT, PT, R0, -R5.reuse, RZ ;  /* 0x800000050000a210 */ /* 0x080fe20007ffe0ff */
[----:B------:R-:W-:Y:S01]  /*0200*/  @!P2 VIADD R3, R3, 0x1 ;  /* 0x000000010303a836 */ /* 0x000fe20000000000 */
[----:B------:R-:W-:Y:S02]  /*0210*/  ISETP.NE.AND P2, PT, R18, RZ, PT ;  /* 0x000000ff1200720c */ /* 0x000fe40003f45270 */
[----:B------:R-:W-:Y:S02]  /*0220*/  ISETP.GE.U32.AND P0, PT, R0, R5, PT ;  /* 0x000000050000720c */ /* 0x000fe40003f06070 */
[----:B------:R-:W-:-:S04]  /*0230*/  LOP3.LUT R0, R19, R18, RZ, 0x3c, !PT ;  /* 0x0000001213007212 */ /* 0x000fc800078e3cff */
[----:B------:R-:W-:-:S07]  /*0240*/  ISETP.GE.AND P1, PT, R0, RZ, PT ;  /* 0x000000ff0000720c */ /* 0x000fce0003f26270 */
[----:B------:R-:W-:-:S05]  /*0250*/  @P0 IADD3 R3, PT, PT, R3, 0x1, RZ ;  /* 0x0000000103030810 */ /* 0x000fca0007ffe0ff */
[----:B------:R-:W-:-:S05]  /*0260*/  IMAD.MOV.U32 R5, RZ, RZ, R3 ;  /* 0x000000ffff057224 */ /* 0x000fca00078e0003 */
[----:B------:R-:W-:Y:S02]  /*0270*/  @!P1 IADD3 R5, PT, PT, -R5, RZ, RZ ;  /* 0x000000ff05059210 */ /* 0x000fe40007ffe1ff */
[----:B------:R-:W-:-:S05]  /*0280*/  @!P2 LOP3.LUT R5, RZ, R18, RZ, 0x33, !PT ;  /* 0x00000012ff05a212 */ /* 0x000fca00078e33ff */
[----:B---3--:R-:W-:-:S05]  /*0290*/  IMAD.WIDE R16, R5, 0x8, R16 ;  /* 0x0000000805107825 */ /* 0x008fca00078e0210 */
[----:B-1----:R-:W3:Y:S01]  /*02a0*/  LDG.E.64 R2, desc[UR36][R16.64] ;  /* 0x0000002410027981 */ /* 0x002ee2000c1e1b00 */
[----:B------:R-:W-:-:S04]  /*02b0*/  IMAD.MOV R5, RZ, RZ, -R5 ;  /* 0x000000ffff057224 */ /* 0x000fc800078e0a05 */
[----:B------:R-:W-:-:S04]  /*02c0*/  IMAD R18, R18, R5, R19 ;  /* 0x0000000512127224 */ /* 0x000fc800078e0213 */
[----:B---3--:R-:W-:-:S06]  /*02d0*/  IMAD.WIDE R2, R18, 0x4, R2 ;  /* 0x0000000412027825 */ /* 0x008fcc00078e0202 */
[----:B------:R-:W3:Y:S01]  /*02e0*/  LD.E R2, desc[UR36][R2.64] ;  /* 0x0000002402027980 */ /* 0x000ee2000c101900 */
[----:B------:R-:W-:Y:S01]  /*02f0*/  MOV R0, 0x0 ;  /* 0x0000000000007802 */ /* 0x000fe20000000f00 */
[----:B--2---:R-:W-:Y:S01]  /*0300*/  IMAD.U32 R5, RZ, RZ, UR5 ;  /* 0x00000005ff057e24 */ /* 0x004fe2000f8e00ff */
[----:B------:R-:W-:Y:S02]  /*0310*/  MOV R4, UR4 ;  /* 0x0000000400047c02 */ /* 0x000fe40008000f00 */
[----:B------:R0:W1:Y:S02]  /*0320*/  LDC.64 R8, c[0x4][R0] ;  /* 0x0100000000087b82 */ /* 0x0000640000000a00 */
[----:B-1-3--:R0:W-:Y:S03]  /*0330*/  STL [R1], R2 ;  /* 0x0000000201007387 */ /* 0x00a1e60000100800 */
[----:B------:R-:W-:-:S07]  /*0340*/  LEPC R20, `(.L_x_0) ;  /* 0x000000001014794e */ /* 0x000fce0000000000 */
[----:B0-----:R-:W-:Y:S05]  /*0350*/  CALL.ABS.NOINC R8 ;  /* 0x0000000008007343 */ /* 0x001fea0003c00000 */
.L_x_0:
[----:B------:R-:W0:Y:S01]  /*0360*/  LDC.64 R2, c[0x0][0x388] ;  /* 0x0000e200ff027b82 */ /* 0x000e220000000a00 */
[----:B------:R-:W2:Y:S01]  /*0370*/  LDG.E.64 R16, desc[UR36][R16.64] ;  /* 0x0000002410107981 */ /* 0x000ea2000c1e1b00 */
[----:B0-----:R-:W-:-:S06]  /*0380*/  IMAD.WIDE R2, R19, 0x4, R2 ;  /* 0x0000000413027825 */ /* 0x001fcc00078e0202 */
[----:B------:R-:W3:Y:S01]  /*0390*/  LDG.E R3, desc[UR36][R2.64] ;  /* 0x0000002402037981 */ /* 0x000ee2000c1e1900 */
[----:B--2---:R-:W-:-:S05]  /*03a0*/  IMAD.WIDE R18, R18, 0x4, R16 ;  /* 0x0000000412127825 */ /* 0x004fca00078e0210 */
[----:B---3--:R-:W-:Y:S01]  /*03b0*/  ST.E desc[UR36][R18.64], R3 ;  /* 0x0000000312007985 */ /* 0x008fe2000c101924 */
[----:B------:R-:W-:Y:S05]  /*03c0*/  EXIT ;  /* 0x000000000000794d */ /* 0x000fea0003800000 */
.L_x_1:
[----:B------:R-:W-:-:S00]  /*03d0*/  BRA `(.L_x_1) ;  /* 0xfffffffc00fc7947 */ /* 0x000fc0000383ffff */
[----:B------:R-:W-:-:S00]  /*03e0*/  NOP ;  /* 0x0000000000007918 */ /* 0x000fc00000000000 */
        /* <DEDUP_REMOVED lines=9> */
.L_x_5:


//--------------------- .text._Z10search_gpuPPiiii --------------------------
	.section	.text._Z10search_gpuPPiiii,"ax",@progbits
	.align	128
        .global         _Z10search_gpuPPiiii
        .type           _Z10search_gpuPPiiii,@function
        .size           _Z10search_gpuPPiiii,(.L_x_6 - _Z10search_gpuPPiiii)
        .other          _Z10search_gpuPPiiii,@"STO_CUDA_ENTRY STV_DEFAULT"
_Z10search_gpuPPiiii:
.text._Z10search_gpuPPiiii:
        /* <DEDUP_REMOVED lines=15> */
[----:B0-----:R-:W-:-:S04]  /*00f0*/  IABS R5, R4 ;  /* 0x0000000400057213 */ /* 0x001fc80000000000 */
[----:B------:R-:W0:Y:S08]  /*0100*/  I2F.RP R0, R5 ;  /* 0x0000000500007306 */ /* 0x000e300000209400 */
[----:B0-----:R-:W0:Y:S02]  /*0110*/  MUFU.RCP R0, R0 ;  /* 0x0000000000007308 */ /* 0x001e240000001000 */
[----:B0-----:R-:W-:-:S06]  /*0120*/  IADD3 R2, PT, PT, R0, 0xffffffe, RZ ;  /* 0x0ffffffe00027810 */ /* 0x001fcc0007ffe0ff */
[----:B------:R0:W2:Y:S02]  /*0130*/  F2I.FTZ.U32.TRUNC.NTZ R3, R2 ;  /* 0x0000000200037305 */ /* 0x0000a4000021f000 */
[----:B0-----:R-:W-:Y:S02]  /*0140*/  IMAD.MOV.U32 R2, RZ, RZ, RZ ;  /* 0x000000ffff027224 */ /* 0x001fe400078e00ff */
[----:B--2---:R-:W-:-:S04]  /*0150*/  IMAD.MOV R8, RZ, RZ, -R3 ;  /* 0x000000ffff087224 */ /* 0x004fc800078e0a03 */
[----:B------:R-:W-:Y:S01]  /*0160*/  IMAD R11, R8, R5, RZ ;  /* 0x00000005080b7224 */ /* 0x000fe200078e02ff */
[----:B------:R-:W-:-:S03]  /*0170*/  IABS R8, R9 ;  /* 0x0000000900087213 */ /* 0x000fc60000000000 */
[----:B------:R-:W-:-:S06]  /*0180*/  IMAD.HI.U32 R3, R3, R11, R2 ;  /* 0x0000000b03037227 */ /* 0x000fcc00078e0002 */
[----:B------:R-:W-:Y:S02]  /*0190*/  IMAD.HI.U32 R10, R3, R8, RZ ;  /* 0x00000008030a7227 */ /* 0x000fe400078e00ff */
[----:B------:R-:W0:Y:S03]  /*01a0*/  LDC.64 R2, c[0x0][0x380] ;  /* 0x0000e000ff027b82 */ /* 0x000e260000000a00 */
[----:B------:R-:W-:-:S05]  /*01b0*/  IADD3 R0, PT, PT, -R10, RZ, RZ ;  /* 0x000000ff0a007210 */ /* 0x000fca0007ffe1ff */
[C---:B------:R-:W-:Y:S02]  /*01c0*/  IMAD R0, R5.reuse, R0, R8 ;  /* 0x0000000005007224 */ /* 0x040fe400078e0208 */
[----:B------:R-:W2:Y:S03]  /*01d0*/  LDC R8, c[0x0][0x390] ;  /* 0x0000e400ff087b82 */ /* 0x000ea60000000800 */
[----:B------:R-:W-:-:S13]  /*01e0*/  ISETP.GT.U32.AND P2, PT, R5, R0, PT ;  /* 0x000000000500720c */ /* 0x000fda0003f44070 */
[----:B------:R-:W-:Y:S02]  /*01f0*/  @!P2 IMAD.IADD R0, R0, 0x1, -R5 ;  /* 0x000000010000a824 */ /* 0x000fe400078e0a05 */
[----:B------:R-:W-:Y:S01]  /*0200*/  @!P2 VIADD R10, R10, 0x1 ;  /* 0x000000010a0aa836 */ /* 0x000fe20000000000 */
[----:B------:R-:W-:Y:S02]  /*0210*/  ISETP.NE.AND P2, PT, R4, RZ, PT ;  /* 0x000000ff0400720c */ /* 0x000fe40003f45270 */
[----:B------:R-:W-:Y:S02]  /*0220*/  ISETP.GE.U32.AND P0, PT, R0, R5, PT ;  /* 0x000000050000720c */ /* 0x000fe40003f06070 */
[----:B------:R-:W-:-:S04]  /*0230*/  LOP3.LUT R0, R9, R4, RZ, 0x3c, !PT ;  /* 0x0000000409007212 */ /* 0x000fc800078e3cff */
[----:B------:R-:W-:-:S07]  /*0240*/  ISETP.GE.AND P1, PT, R0, RZ, PT ;  /* 0x000000ff0000720c */ /* 0x000fce0003f26270 */
[----:B------:R-:W-:-:S06]  /*0250*/  @P0 IADD3 R10, PT, PT, R10, 0x1, RZ ;  /* 0x000000010a0a0810 */ /* 0x000fcc0007ffe0ff */
[----:B------:R-:W-:Y:S01]  /*0260*/  @!P1 IMAD.MOV R10, RZ, RZ, -R10 ;  /* 0x000000ffff0a9224 */ /* 0x000fe200078e0a0a */
[----:B------:R-:W-:-:S05]  /*0270*/  @!P2 LOP3.LUT R10, RZ, R4, RZ, 0x33, !PT ;  /* 0x00000004ff0aa212 */ /* 0x000fca00078e33ff */
[----:B0-----:R-:W-:-:S06]  /*0280*/  IMAD.WIDE R2, R10, 0x8, R2 ;  /* 0x000000080a027825 */ /* 0x001fcc00078e0202 */
[----:B-1----:R-:W3:Y:S01]  /*0290*/  LDG.E.64 R2, desc[UR4][R2.64] ;  /* 0x0000000402027981 */ /* 0x002ee2000c1e1b00 */
[----:B------:R-:W-:-:S05]  /*02a0*/  IADD3 R11, PT, PT, -R10, RZ, RZ ;  /* 0x000000ff0a0b7210 */ /* 0x000fca0007ffe1ff */
[----:B------:R-:W-:-:S04]  /*02b0*/  IMAD R11, R4, R11, R9 ;  /* 0x0000000b040b7224 */ /* 0x000fc800078e0209 */
[----:B---3--:R-:W-:-:S06]  /*02c0*/  IMAD.WIDE R4, R11, 0x4, R2 ;  /* 0x000000040b047825 */ /* 0x008fcc00078e0202 */
[----:B------:R-:W2:Y:S02]  /*02d0*/  LD.E R5, desc[UR4][R4.64] ;  /* 0x0000000404057980 */ /* 0x000ea4000c101900 */
[----:B--2---:R-:W-:-:S13]  /*02e0*/  ISETP.NE.AND P0, PT, R5, R8, PT ;  /* 0x000000080500720c */ /* 0x004fda0003f05270 */
[----:B------:R-:W-:Y:S05]  /*02f0*/  @P0 EXIT ;  /* 0x000000000000094d */ /* 0x000fea0003800000 */
[----:B------:R-:W-:Y:S01]  /*0300*/  MOV R0, 0x0 ;  /* 0x0000000000007802 */ /* 0x000fe20000000f00 */
[----:B------:R0:W-:Y:S01]  /*0310*/  STL.128 [R1], R8 ;  /* 0x0000000801007387 */ /* 0x0001e20000100c00 */
[----:B------:R-:W1:Y:S02]  /*0320*/  LDCU.64 UR4, c[0x4][0x8] ;  /* 0x01000100ff0477ac */ /* 0x000e640008000a00 */
[----:B------:R0:W2:Y:S01]  /*0330*/  LDC.64 R2, c[0x4][R0] ;  /* 0x0100000000027b82 */ /* 0x0000a20000000a00 */
[----:B-1----:R-:W-:Y:S01]  /*0340*/  IMAD.U32 R4, RZ, RZ, UR4 ;  /* 0x00000004ff047e24 */ /* 0x002fe2000f8e00ff */
[----:B0-----:R-:W-:-:S07]  /*0350*/  MOV R5, UR5 ;  /* 0x0000000500057c02 */ /* 0x001fce0008000f00 */
[----:B------:R-:W-:-:S07]  /*0360*/  LEPC R20, `(.L_x_2) ;  /* 0x000000001014794e */ /* 0x000fce0000000000 */
[----:B--2---:R-:W-:Y:S05]  /*0370*/  CALL.ABS.NOINC R2 ;  /* 0x0000000002007343 */ /* 0x004fea0003c00000 */
.L_x_2:
[----:B------:R-:W-:Y:S05]  /*0380*/  EXIT ;  /* 0x000000000000794d */ /* 0x000fea0003800000 */
.L_x_3:
        /* <DEDUP_REMOVED lines=15> */
.L_x_6:


//--------------------- .text._Z10delete_gpuPPiiii --------------------------
	.section	.text._Z10delete_gpuPPiiii,"ax",@progbits
	.align	128
        .global         _Z10delete_gpuPPiiii
        .type           _Z10delete_gpuPPiiii,@function
        .size           _Z10delete_gpuPPiiii,(.L_x_7 - _Z10delete_gpuPPiiii)
        .other          _Z10delete_gpuPPiiii,@"STO_CUDA_ENTRY STV_DEFAULT"
_Z10delete_gpuPPiiii:
.text._Z10delete_gpuPPiiii:
[----:B------:R-:W-:Y:S01]  /*0000*/  LDC R1, c[0x0][0x37c] ;  /* 0x0000df00ff017b82 */ /* 0x000fe20000000800 */
[----:B------:R-:W0:Y:S07]  /*0010*/  S2R R3, SR_TID.X ;  /* 0x0000000000037919 */ /* 0x000e2e0000002100 */
[----:B------:R-:W0:Y:S01]  /*0020*/  S2UR UR4, SR_CTAID.X ;  /* 0x00000000000479c3 */ /* 0x000e220000002500 */
[----:B------:R-:W1:Y:S07]  /*0030*/  LDCU UR5, c[0x0][0x38c] ;  /* 0x00007180ff0577ac */ /* 0x000e6e0008000800 */
[----:B------:R-:W0:Y:S02]  /*0040*/  LDC R0, c[0x0][0x360] ;  /* 0x0000d800ff007b82 */ /* 0x000e240000000800 */
[----:B0-----:R-:W-:-:S05]  /*0050*/  IMAD R0, R0, UR4, R3 ;  /* 0x0000000400007c24 */ /* 0x001fca000f8e0203 */
[----:B-1----:R-:W-:-:S13]  /*0060*/  ISETP.GE.AND P0, PT, R0, UR5, PT ;  /* 0x0000000500007c0c */ /* 0x002fda000bf06270 */
[----:B------:R-:W-:Y:S05]  /*0070*/  @P0 EXIT ;  /* 0x000000000000094d */ /* 0x000fea0003800000 */
[----:B------:R-:W0:Y:S01]  /*0080*/  LDC R7, c[0x0][0x388] ;  /* 0x0000e200ff077b82 */ /* 0x000e220000000800 */
[----:B------:R-:W-:Y:S01]  /*0090*/  IABS R8, R0 ;  /* 0x0000000000087213 */ /* 0x000fe20000000000 */
[----:B------:R-:W1:Y:S01]  /*00a0*/  LDCU.64 UR4, c[0x0][0x358] ;  /* 0x00006b00ff0477ac */ /* 0x000e620008000a00 */
[----:B------:R-:W2:Y:S01]  /*00b0*/  LDCU UR6, c[0x0][0x390] ;  /* 0x00007200ff0677ac */ /* 0x000ea20008000800 */
[----:B0-----:R-:W-:-:S04]  /*00c0*/  IABS R6, R7 ;  /* 0x0000000700067213 */ /* 0x001fc80000000000 */
[----:B------:R-:W0:Y:S08]  /*00d0*/  I2F.RP R4, R6 ;  /* 0x0000000600047306 */ /* 0x000e300000209400 */
[----:B0-----:R-:W0:Y:S02]  /*00e0*/  MUFU.RCP R4, R4 ;  /* 0x0000000400047308 */ /* 0x001e240000001000 */
[----:B0-----:R-:W-:Y:S01]  /*00f0*/  VIADD R2, R4, 0xffffffe ;  /* 0x0ffffffe04027836 */ /* 0x001fe20000000000 */
[----:B------:R-:W-:-:S05]  /*0100*/  LOP3.LUT R4, R0, R7, RZ, 0x3c, !PT ;  /* 0x0000000700047212 */ /* 0x000fca00078e3cff */
[----:B------:R0:W3:Y:S01]  /*0110*/  F2I.FTZ.U32.TRUNC.NTZ R3, R2 ;  /* 0x0000000200037305 */ /* 0x0000e2000021f000 */
[----:B------:R-:W-:Y:S01]  /*0120*/  ISETP.GE.AND P1, PT, R4, RZ, PT ;  /* 0x000000ff0400720c */ /* 0x000fe20003f26270 */
[----:B0-----:R-:W-:Y:S02]  /*0130*/  HFMA2 R2, -RZ, RZ, 0, 0 ;  /* 0x00000000ff027431 */ /* 0x001fe400000001ff */
[----:B---3--:R-:W-:-:S04]  /*0140*/  IMAD.MOV R5, RZ, RZ, -R3 ;  /* 0x000000ffff057224 */ /* 0x008fc800078e0a03 */
[----:B------:R-:W-:-:S04]  /*0150*/  IMAD R5, R5, R6, RZ ;  /* 0x0000000605057224 */ /* 0x000fc800078e02ff */
        /* <DEDUP_REMOVED lines=9> */
[----:B------:R-:W0:Y:S11]  /*01f0*/  LDC.64 R2, c[0x0][0x380] ;  /* 0x0000e000ff027b82 */ /* 0x000e360000000a00 */
[----:B------:R-:W-:-:S05]  /*0200*/  @P0 IADD3 R5, PT, PT, R5, 0x1, RZ ;  /* 0x0000000105050810 */ /* 0x000fca0007ffe0ff */
[----:B------:R-:W-:Y:S01]  /*0210*/  @!P1 IMAD.MOV R5, RZ, RZ, -R5 ;  /* 0x000000ffff059224 */ /* 0x000fe200078e0a05 */
[----:B------:R-:W-:-:S05]  /*0220*/  @!P2 LOP3.LUT R5, RZ, R7, RZ, 0x33, !PT ;  /* 0x00000007ff05a212 */ /* 0x000fca00078e33ff */
[----:B0-----:R-:W-:-:S06]  /*0230*/  IMAD.WIDE R2, R5, 0x8, R2 ;  /* 0x0000000805027825 */ /* 0x001fcc00078e0202 */
[----:B-1----:R-:W3:Y:S01]  /*0240*/  LDG.E.64 R2, desc[UR4][R2.64] ;  /* 0x0000000402027981 */ /* 0x002ee2000c1e1b00 */
[----:B------:R-:W-:-:S05]  /*0250*/  IADD3 R5, PT, PT, -R5, RZ, RZ ;  /* 0x000000ff05057210 */ /* 0x000fca0007ffe1ff */
[----:B------:R-:W-:-:S04]  /*0260*/  IMAD R5, R7, R5, R0 ;  /* 0x0000000507057224 */ /* 0x000fc800078e0200 */
[----:B---3--:R-:W-:-:S05]  /*0270*/  IMAD.WIDE R4, R5, 0x4, R2 ;  /* 0x0000000405047825 */ /* 0x008fca00078e0202 */
[----:B------:R-:W2:Y:S02]  /*0280*/  LDG.E R0, desc[UR4][R4.64] ;  /* 0x0000000404007981 */ /* 0x000ea4000c1e1900 */
[----:B--2---:R-:W-:-:S13]  /*0290*/  ISETP.NE.AND P0, PT, R0, UR6, PT ;  /* 0x0000000600007c0c */ /* 0x004fda000bf05270 */
[----:B------:R-:W-:Y:S05]  /*02a0*/  @P0 EXIT ;  /* 0x000000000000094d */ /* 0x000fea0003800000 */
[----:B------:R-:W-:-:S05]  /*02b0*/  IMAD.MOV.U32 R3, RZ, RZ, -0xf423f ;  /* 0xfff0bdc1ff037424 */ /* 0x000fca00078e00ff */
[----:B------:R-:W-:Y:S01]  /*02c0*/  STG.E desc[UR4][R4.64], R3 ;  /* 0x0000000304007986 */ /* 0x000fe2000c101904 */
[----:B------:R-:W-:Y:S05]  /*02d0*/  EXIT ;  /* 0x000000000000794d */ /* 0x000fea0003800000 */
.L_x_4:
        /* <DEDUP_REMOVED lines=10> */
.L_x_7:


//--------------------- .nv.global.init           --------------------------
	.section	.nv.global.init,"aw",@progbits
.nv.global.init:
	.type		$str$1,@object
	.size		$str$1,($str - $str$1)
$str$1:
        /*0000*/ 	.byte	0x0a, 0x25, 0x64, 0x00
	.type		$str,@object
	.size		$str,(.L_0 - $str)
$str:
        /*0004*/ 	.byte	0x0a, 0x25, 0x64, 0x20, 0x66, 0x6f, 0x75, 0x6e, 0x64, 0x20, 0x61, 0x74, 0x20, 0x69, 0x6e, 0x64
        /*0014*/ 	.byte	0x65, 0x78, 0x20, 0x25, 0x64, 0x20, 0x28, 0x42, 0x75, 0x63, 0x6b, 0x65, 0x74, 0x20, 0x25, 0x64
        /*0024*/ 	.byte	0x2c, 0x20, 0x50, 0x6f, 0x73, 0x69, 0x74, 0x69, 0x6f, 0x6e, 0x20, 0x25, 0x64, 0x29, 0x00
.L_0:


//--------------------- .nv.shared.reserved.0     --------------------------
	.section	.nv.shared.reserved.0,"aw",@nobits
	.weak		__nv_reservedSMEM_offset_0_alias
	.size		__nv_reservedSMEM_offset_0_alias, 0, 64
	.other		__nv_reservedSMEM_offset_0_alias,@"STO_CUDA_RESERVED_SHARED STV_DEFAULT"
__nv_reservedSMEM_offset_0_alias:
	.zero		0
	.zero		64


//--------------------- .nv.constant0._Z10insert_gpuPPiS_ii --------------------------
	.section	.nv.constant0._Z10insert_gpuPPiS_ii,"a",@progbits
	.sectionflags	@""
	.align	4
.nv.constant0._Z10insert_gpuPPiS_ii:
	.zero		920


//--------------------- .nv.constant0._Z10search_gpuPPiiii --------------------------
	.section	.nv.constant0._Z10search_gpuPPiiii,"a",@progbits
	.sectionflags	@""
	.align	4
.nv.constant0._Z10search_gpuPPiiii:
	.zero		916


//--------------------- .nv.constant0._Z10delete_gpuPPiiii --------------------------
	.section	.nv.constant0._Z10delete_gpuPPiiii,"a",@progbits
	.sectionflags	@""
	.align	4
.nv.constant0._Z10delete_gpuPPiiii:
	.zero		916


//--------------------- SYMBOLS --------------------------

	.type		.nv.reservedSmem.offset0,@object
	.size		.nv.reservedSmem.offset0,0x4
	.type		vprintf,@function
